//
// Generated by NVIDIA NVVM Compiler
//
// Compiler Build ID: CL-36424714
// Cuda compilation tools, release 13.0, V13.0.88
// Based on NVVM 20.0.0
//

.version 9.0
.target sm_100
.address_size 64

	// .globl	_Z6kernelPiS_S_

.visible .entry _Z6kernelPiS_S_(
	.param .u64 .ptr .align 1 _Z6kernelPiS_S__param_0,
	.param .u64 .ptr .align 1 _Z6kernelPiS_S__param_1,
	.param .u64 .ptr .align 1 _Z6kernelPiS_S__param_2
)
{
	.reg .b32 	%r<46>;
	.reg .b64 	%rd<11>;

	ld.param.u64 	%rd1, [_Z6kernelPiS_S__param_0];
	ld.param.u64 	%rd2, [_Z6kernelPiS_S__param_1];
	ld.param.u64 	%rd3, [_Z6kernelPiS_S__param_2];
	cvta.to.global.u64 	%rd4, %rd3;
	cvta.to.global.u64 	%rd5, %rd2;
	cvta.to.global.u64 	%rd6, %rd1;
	mov.u32 	%r1, %tid.x;
	mov.u32 	%r2, %ctaid.x;
	mov.u32 	%r3, %ntid.x;
	mad.lo.s32 	%r4, %r2, %r3, %r1;
	mov.u32 	%r5, %tid.y;
	mov.u32 	%r6, %ctaid.y;
	mov.u32 	%r7, %ntid.y;
	mad.lo.s32 	%r8, %r6, %r7, %r5;
	mad.lo.s32 	%r9, %r4, 5, %r8;
	mul.wide.s32 	%rd7, %r9, 4;
	add.s64 	%rd8, %rd6, %rd7;
	ld.global.u32 	%r10, [%rd8];
	add.s64 	%rd9, %rd5, %rd7;
	ld.global.u32 	%r11, [%rd9];
	add.s32 	%r12, %r11, %r10;
	add.s64 	%rd10, %rd4, %rd7;
	st.global.u32 	[%rd10], %r12;
	ld.global.u32 	%r13, [%rd8+200];
	ld.global.u32 	%r14, [%rd9+200];
	add.s32 	%r15, %r14, %r13;
	st.global.u32 	[%rd10+200], %r15;
	ld.global.u32 	%r16, [%rd8+400];
	ld.global.u32 	%r17, [%rd9+400];
	add.s32 	%r18, %r17, %r16;
	st.global.u32 	[%rd10+400], %r18;
	ld.global.u32 	%r19, [%rd8];
	ld.global.u32 	%r20, [%rd9];
	add.s32 	%r21, %r20, %r19;
	st.global.u32 	[%rd10], %r21;
	ld.global.u32 	%r22, [%rd8+200];
	ld.global.u32 	%r23, [%rd9+200];
	add.s32 	%r24, %r23, %r22;
	st.global.u32 	[%rd10+200], %r24;
	ld.global.u32 	%r25, [%rd8+400];
	ld.global.u32 	%r26, [%rd9+400];
	add.s32 	%r27, %r26, %r25;
	st.global.u32 	[%rd10+400], %r27;
	ld.global.u32 	%r28, [%rd8];
	ld.global.u32 	%r29, [%rd9];
	add.s32 	%r30, %r29, %r28;
	st.global.u32 	[%rd10], %r30;
	ld.global.u32 	%r31, [%rd8+200];
	ld.global.u32 	%r32, [%rd9+200];
	add.s32 	%r33, %r32, %r31;
	st.global.u32 	[%rd10+200], %r33;
	ld.global.u32 	%r34, [%rd8+400];
	ld.global.u32 	%r35, [%rd9+400];
	add.s32 	%r36, %r35, %r34;
	st.global.u32 	[%rd10+400], %r36;
	ld.global.u32 	%r37, [%rd8];
	ld.global.u32 	%r38, [%rd9];
	add.s32 	%r39, %r38, %r37;
	st.global.u32 	[%rd10], %r39;
	ld.global.u32 	%r40, [%rd8+200];
	ld.global.u32 	%r41, [%rd9+200];
	add.s32 	%r42, %r41, %r40;
	st.global.u32 	[%rd10+200], %r42;
	ld.global.u32 	%r43, [%rd8+400];
	ld.global.u32 	%r44, [%rd9+400];
	add.s32 	%r45, %r44, %r43;
	st.global.u32 	[%rd10+400], %r45;
	ret;

}


// ===== COMPILED SASS (sm_100) =====

	.target	sm_100

	.elftype	@"ET_EXEC"


//--------------------- .note.nv.tkinfo           --------------------------
	.section	.note.nv.tkinfo,"",@"SHT_NOTE"
	.sectionflags	@"SHF_NOTE_NV_TKINFO"
	.tkinfo
        /*0018*/ 	.word	0x00000002
        /*0030*/ 	.string	""
        /*0030*/ 	.string	"ptxas"
        /*0030*/ 	.string	"Cuda compilation tools, release 13.0, V13.0.88"
        /*0030*/ 	.string	"Build cuda_13.0.r13.0/compiler.36424714_0"
        /*0030*/ 	.string	"-arch sm_100 -m 64 "



//--------------------- .note.nv.cuinfo           --------------------------
	.section	.note.nv.cuinfo,"",@"SHT_NOTE"
	.sectionflags	@"SHF_NOTE_NV_CUINFO"
        /*0018*/ 	.short	0x0002
        /*001a*/ 	.short	0x0064
        /*001c*/ 	.short	0x0082
	.zero		2


//--------------------- .nv.info                  --------------------------
	.section	.nv.info,"",@"SHT_CUDA_INFO"
	.align	4


	//----- nvinfo : EIATTR_REGCOUNT
	.align		4
        /*0000*/ 	.byte	0x04, 0x2f
        /*0002*/ 	.short	(.L_1 - .L_0)
	.align		4
.L_0:
        /*0004*/ 	.word	index@(_Z6kernelPiS_S_)
        /*0008*/ 	.word	0x00000012


	//----- nvinfo : EIATTR_FRAME_SIZE
	.align		4
.L_1:
        /*000c*/ 	.byte	0x04, 0x11
        /*000e*/ 	.short	(.L_3 - .L_2)
	.align		4
.L_2:
        /*0010*/ 	.word	index@(_Z6kernelPiS_S_)
        /*0014*/ 	.word	0x00000000


	//----- nvinfo : EIATTR_MIN_STACK_SIZE
	.align		4
.L_3:
        /*0018*/ 	.byte	0x04, 0x12
        /*001a*/ 	.short	(.L_5 - .L_4)
	.align		4
.L_4:
        /*001c*/ 	.word	index@(_Z6kernelPiS_S_)
        /*0020*/ 	.word	0x00000000
.L_5:


//--------------------- .nv.compat                --------------------------
	.section	.nv.compat,"",@"SHT_CUDA_COMPAT_INFO"
	.align	4
        /*0000*/ 	.byte	0x02, 0x09, 0x00, 0x00, 0x02, 0x02, 0x01, 0x00, 0x02, 0x05, 0x05, 0x00, 0x03, 0x07, 0x01, 0x01
        /*0010*/ 	.byte	0x02, 0x03, 0x00, 0x00, 0x02, 0x06, 0x01, 0x00, 0x04, 0x0b, 0x08, 0x00, 0x09, 0x00, 0x00, 0x00
        /*0020*/ 	.byte	0x00, 0x00, 0x00, 0x00


//--------------------- .nv.info._Z6kernelPiS_S_  --------------------------
	.section	.nv.info._Z6kernelPiS_S_,"",@"SHT_CUDA_INFO"
	.sectionflags	@""
	.align	4


	//----- nvinfo : EIATTR_CUDA_API_VERSION
	.align		4
        /*0000*/ 	.byte	0x04, 0x37
        /*0002*/ 	.short	(.L_7 - .L_6)
.L_6:
        /*0004*/ 	.word	0x00000082


	//----- nvinfo : EIATTR_KPARAM_INFO
	.align		4
.L_7:
        /*0008*/ 	.byte	0x04, 0x17
        /*000a*/ 	.short	(.L_9 - .L_8)
.L_8:
        /*000c*/ 	.word	0x00000000
        /*0010*/ 	.short	0x0002
        /*0012*/ 	.short	0x0010
        /*0014*/ 	.byte	0x00, 0xf5, 0x21, 0x00


	//----- nvinfo : EIATTR_KPARAM_INFO
	.align		4
.L_9:
        /*0018*/ 	.byte	0x04, 0x17
        /*001a*/ 	.short	(.L_11 - .L_10)
.L_10:
        /*001c*/ 	.word	0x00000000
        /*0020*/ 	.short	0x0001
        /*0022*/ 	.short	0x0008
        /*0024*/ 	.byte	0x00, 0xf5, 0x21, 0x00


	//----- nvinfo : EIATTR_KPARAM_INFO
	.align		4
.L_11:
        /*0028*/ 	.byte	0x04, 0x17
        /*002a*/ 	.short	(.L_13 - .L_12)
.L_12:
        /*002c*/ 	.word	0x00000000
        /*0030*/ 	.short	0x0000
        /*0032*/ 	.short	0x0000
        /*0034*/ 	.byte	0x00, 0xf5, 0x21, 0x00


	//----- nvinfo : EIATTR_SPARSE_MMA_MASK
	.align		4
.L_13:
        /*0038*/ 	.byte	0x03, 0x50
        /*003a*/ 	.short	0x0000


	//----- nvinfo : EIATTR_MAXREG_COUNT
	.align		4
        /*003c*/ 	.byte	0x03, 0x1b
        /*003e*/ 	.short	0x00ff


	//----- nvinfo : EIATTR_MERCURY_ISA_VERSION
	.align		4
        /*0040*/ 	.byte	0x03, 0x5f
        /*0042*/ 	.short	0x0101


	//----- nvinfo : EIATTR_VRC_CTA_INIT_COUNT
	.align		4
        /*0044*/ 	.byte	0x02, 0x4a
	.zero		1
	.zero		1


	//----- nvinfo : EIATTR_EXIT_INSTR_OFFSETS
	.align		4
        /*0048*/ 	.byte	0x04, 0x1c
        /*004a*/ 	.short	(.L_15 - .L_14)


	//   ....[0]....
.L_14:
        /*004c*/ 	.word	0x00000410


	//----- nvinfo : EIATTR_CBANK_PARAM_SIZE
	.align		4
.L_15:
        /*0050*/ 	.byte	0x03, 0x19
        /*0052*/ 	.short	0x0018


	//----- nvinfo : EIATTR_PARAM_CBANK
	.align		4
        /*0054*/ 	.byte	0x04, 0x0a
        /*0056*/ 	.short	(.L_17 - .L_16)
	.align		4
.L_16:
        /*0058*/ 	.word	index@(.nv.constant0._Z6kernelPiS_S_)
        /*005c*/ 	.short	0x0380
        /*005e*/ 	.short	0x0018


	//----- nvinfo : EIATTR_SW_WAR
	.align		4
.L_17:
        /*0060*/ 	.byte	0x04, 0x36
        /*0062*/ 	.short	(.L_19 - .L_18)
.L_18:
        /*0064*/ 	.word	0x00000008
.L_19:


//--------------------- .nv.callgraph             --------------------------
	.section	.nv.callgraph,"",@"SHT_CUDA_CALLGRAPH"
	.align	4
	.sectionentsize	8
	.align		4
        /*0000*/ 	.word	0x00000000
	.align		4
        /*0004*/ 	.word	0xffffffff
	.align		4
        /*0008*/ 	.word	0x00000000
	.align		4
        /*000c*/ 	.word	0xfffffffe
	.align		4
        /*0010*/ 	.word	0x00000000
	.align		4
        /*0014*/ 	.word	0xfffffffd
	.align		4
        /*0018*/ 	.word	0x00000000
	.align		4
        /*001c*/ 	.word	0xfffffffc


//--------------------- .text._Z6kernelPiS_S_     --------------------------
	.section	.text._Z6kernelPiS_S_,"ax",@progbits
	.align	128
        .global         _Z6kernelPiS_S_
        .type           _Z6kernelPiS_S_,@function
        .size           _Z6kernelPiS_S_,(.L_x_1 - _Z6kernelPiS_S_)
        .other          _Z6kernelPiS_S_,@"STO_CUDA_ENTRY STV_DEFAULT"
_Z6kernelPiS_S_:
.text._Z6kernelPiS_S_:
[----:B------:R-:W-:Y:S01]  /*0000*/  LDC R1, c[0x0][0x37c] ;  /* 0x0000df00ff017b82 */ /* 0x000fe20000000800 */
[----:B------:R-:W0:Y:S07]  /*0010*/  S2R R0, SR_TID.X ;  /* 0x0000000000007919 */ /* 0x000e2e0000002100 */
[----:B------:R-:W0:Y:S01]  /*0020*/  S2UR UR6, SR_CTAID.X ;  /* 0x00000000000679c3 */ /* 0x000e220000002500 */
[----:B------:R-:W1:Y:S01]  /*0030*/  LDCU.64 UR4, c[0x0][0x358] ;  /* 0x00006b00ff0477ac */ /* 0x000e620008000a00 */
[----:B------:R-:W2:Y:S06]  /*0040*/  S2R R6, SR_TID.Y ;  /* 0x0000000000067919 */ /* 0x000eac0000002200 */
[----:B------:R-:W0:Y:S08]  /*0050*/  LDC R7, c[0x0][0x360] ;  /* 0x0000d800ff077b82 */ /* 0x000e300000000800 */
[----:B------:R-:W2:Y:S08]  /*0060*/  S2UR UR7, SR_CTAID.Y ;  /* 0x00000000000779c3 */ /* 0x000eb00000002600 */
[----:B------:R-:W2:Y:S08]  /*0070*/  LDC R9, c[0x0][0x364] ;  /* 0x0000d900ff097b82 */ /* 0x000eb00000000800 */
[----:B------:R-:W3:Y:S01]  /*0080*/  LDC.64 R2, c[0x0][0x380] ;  /* 0x0000e000ff027b82 */ /* 0x000ee20000000a00 */
[----:B0-----:R-:W-:-:S07]  /*0090*/  IMAD R0, R7, UR6, R0 ;  /* 0x0000000607007c24 */ /* 0x001fce000f8e0200 */
[----:B------:R-:W0:Y:S01]  /*00a0*/  LDC.64 R4, c[0x0][0x388] ;  /* 0x0000e200ff047b82 */ /* 0x000e220000000a00 */
[----:B--2---:R-:W-:-:S04]  /*00b0*/  IMAD R7, R9, UR7, R6 ;  /* 0x0000000709077c24 */ /* 0x004fc8000f8e0206 */
[----:B------:R-:W-:-:S03]  /*00c0*/  IMAD R9, R0, 0x5, R7 ;  /* 0x0000000500097824 */ /* 0x000fc600078e0207 */
[----:B------:R-:W2:Y:S01]  /*00d0*/  LDC.64 R6, c[0x0][0x390] ;  /* 0x0000e400ff067b82 */ /* 0x000ea20000000a00 */
[----:B---3--:R-:W-:-:S05]  /*00e0*/  IMAD.WIDE R2, R9, 0x4, R2 ;  /* 0x0000000409027825 */ /* 0x008fca00078e0202 */
[----:B-1----:R-:W3:Y:S01]  /*00f0*/  LDG.E R0, desc[UR4][R2.64] ;  /* 0x0000000402007981 */ /* 0x002ee2000c1e1900 */
[----:B0-----:R-:W-:-:S05]  /*0100*/  IMAD.WIDE R4, R9, 0x4, R4 ;  /* 0x0000000409047825 */ /* 0x001fca00078e0204 */
[----:B------:R-:W3:Y:S01]  /*0110*/  LDG.E R11, desc[UR4][R4.64] ;  /* 0x00000004040b7981 */ /* 0x000ee2000c1e1900 */
[----:B--2---:R-:W-:Y:S01]  /*0120*/  IMAD.WIDE R6, R9, 0x4, R6 ;  /* 0x0000000409067825 */ /* 0x004fe200078e0206 */
[----:B---3--:R-:W-:-:S05]  /*0130*/  IADD3 R11, PT, PT, R0, R11, RZ ;  /* 0x0000000b000b7210 */ /* 0x008fca0007ffe0ff */
[----:B------:R0:W-:Y:S04]  /*0140*/  STG.E desc[UR4][R6.64], R11 ;  /* 0x0000000b06007986 */ /* 0x0001e8000c101904 */
[----:B------:R-:W2:Y:S04]  /*0150*/  LDG.E R0, desc[UR4][R2.64+0xc8] ;  /* 0x0000c80402007981 */ /* 0x000ea8000c1e1900 */
[----:B------:R-:W2:Y:S02]  /*0160*/  LDG.E R9, desc[UR4][R4.64+0xc8] ;  /* 0x0000c80404097981 */ /* 0x000ea4000c1e1900 */
[----:B--2---:R-:W-:-:S05]  /*0170*/  IADD3 R9, PT, PT, R0, R9, RZ ;  /* 0x0000000900097210 */ /* 0x004fca0007ffe0ff */
[----:B------:R1:W-:Y:S04]  /*0180*/  STG.E desc[UR4][R6.64+0xc8], R9 ;  /* 0x0000c80906007986 */ /* 0x0003e8000c101904 */
[----:B------:R-:W2:Y:S04]  /*0190*/  LDG.E R0, desc[UR4][R2.64+0x190] ;  /* 0x0001900402007981 */ /* 0x000ea8000c1e1900 */
[----:B------:R-:W2:Y:S02]  /*01a0*/  LDG.E R13, desc[UR4][R4.64+0x190] ;  /* 0x00019004040d7981 */ /* 0x000ea4000c1e1900 */
[----:B--2---:R-:W-:-:S05]  /*01b0*/  IADD3 R13, PT, PT, R0, R13, RZ ;  /* 0x0000000d000d7210 */ /* 0x004fca0007ffe0ff */
[----:B------:R2:W-:Y:S04]  /*01c0*/  STG.E desc[UR4][R6.64+0x190], R13 ;  /* 0x0001900d06007986 */ /* 0x0005e8000c101904 */
[----:B------:R-:W3:Y:S04]  /*01d0*/  LDG.E R0, desc[UR4][R2.64] ;  /* 0x0000000402007981 */ /* 0x000ee8000c1e1900 */
[----:B------:R-:W3:Y:S02]  /*01e0*/  LDG.E R15, desc[UR4][R4.64] ;  /* 0x00000004040f7981 */ /* 0x000ee4000c1e1900 */
[----:B---3--:R-:W-:-:S05]  /*01f0*/  IMAD.IADD R15, R0, 0x1, R15 ;  /* 0x00000001000f7824 */ /* 0x008fca00078e020f */
[----:B------:R3:W-:Y:S04]  /*0200*/  STG.E desc[UR4][R6.64], R15 ;  /* 0x0000000f06007986 */ /* 0x0007e8000c101904 */
[----:B------:R-:W4:Y:S04]  /*0210*/  LDG.E R0, desc[UR4][R2.64+0xc8] ;  /* 0x0000c80402007981 */ /* 0x000f28000c1e1900 */
[----:B0-----:R-:W4:Y:S02]  /*0220*/  LDG.E R11, desc[UR4][R4.64+0xc8] ;  /* 0x0000c804040b7981 */ /* 0x001f24000c1e1900 */
[----:B----4-:R-:W-:-:S05]  /*0230*/  IADD3 R11, PT, PT, R0, R11, RZ ;  /* 0x0000000b000b7210 */ /* 0x010fca0007ffe0ff */
[----:B------:R0:W-:Y:S04]  /*0240*/  STG.E desc[UR4][R6.64+0xc8], R11 ;  /* 0x0000c80b06007986 */ /* 0x0001e8000c101904 */
[----:B------:R-:W4:Y:S04]  /*0250*/  LDG.E R0, desc[UR4][R2.64+0x190] ;  /* 0x0001900402007981 */ /* 0x000f28000c1e1900 */
[----:B-1----:R-:W4:Y:S02]  /*0260*/  LDG.E R9, desc[UR4][R4.64+0x190] ;  /* 0x0001900404097981 */ /* 0x002f24000c1e1900 */
[----:B----4-:R-:W-:-:S05]  /*0270*/  IADD3 R9, PT, PT, R0, R9, RZ ;  /* 0x0000000900097210 */ /* 0x010fca0007ffe0ff */
[----:B------:R1:W-:Y:S04]  /*0280*/  STG.E desc[UR4][R6.64+0x190], R9 ;  /* 0x0001900906007986 */ /* 0x0003e8000c101904 */
[----:B------:R-:W4:Y:S04]  /*0290*/  LDG.E R0, desc[UR4][R2.64] ;  /* 0x0000000402007981 */ /* 0x000f28000c1e1900 */
[----:B--2---:R-:W4:Y:S02]  /*02a0*/  LDG.E R13, desc[UR4][R4.64] ;  /* 0x00000004040d7981 */ /* 0x004f24000c1e1900 */
[----:B----4-:R-:W-:-:S05]  /*02b0*/  IMAD.IADD R13, R0, 0x1, R13 ;  /* 0x00000001000d7824 */ /* 0x010fca00078e020d */
[----:B------:R2:W-:Y:S04]  /*02c0*/  STG.E desc[UR4][R6.64], R13 ;  /* 0x0000000d06007986 */ /* 0x0005e8000c101904 */
[----:B------:R-:W4:Y:S04]  /*02d0*/  LDG.E R0, desc[UR4][R2.64+0xc8] ;  /* 0x0000c80402007981 */ /* 0x000f28000c1e1900 */
[----:B---3--:R-:W4:Y:S02]  /*02e0*/  LDG.E R15, desc[UR4][R4.64+0xc8] ;  /* 0x0000c804040f7981 */ /* 0x008f24000c1e1900 */
[----:B----4-:R-:W-:-:S05]  /*02f0*/  IADD3 R15, PT, PT, R0, R15, RZ ;  /* 0x0000000f000f7210 */ /* 0x010fca0007ffe0ff */
[----:B------:R3:W-:Y:S04]  /*0300*/  STG.E desc[UR4][R6.64+0xc8], R15 ;  /* 0x0000c80f06007986 */ /* 0x0007e8000c101904 */
[----:B------:R-:W4:Y:S04]  /*0310*/  LDG.E R0, desc[UR4][R2.64+0x190] ;  /* 0x0001900402007981 */ /* 0x000f28000c1e1900 */
[----:B0-----:R-:W4:Y:S02]  /*0320*/  LDG.E R11, desc[UR4][R4.64+0x190] ;  /* 0x00019004040b7981 */ /* 0x001f24000c1e1900 */
[----:B----4-:R-:W-:-:S05]  /*0330*/  IADD3 R11, PT, PT, R0, R11, RZ ;  /* 0x0000000b000b7210 */ /* 0x010fca0007ffe0ff */
[----:B------:R-:W-:Y:S04]  /*0340*/  STG.E desc[UR4][R6.64+0x190], R11 ;  /* 0x0001900b06007986 */ /* 0x000fe8000c101904 */
[----:B------:R-:W4:Y:S04]  /*0350*/  LDG.E R0, desc[UR4][R2.64] ;  /* 0x0000000402007981 */ /* 0x000f28000c1e1900 */
[----:B-1----:R-:W4:Y:S02]  /*0360*/  LDG.E R9, desc[UR4][R4.64] ;  /* 0x0000000404097981 */ /* 0x002f24000c1e1900 */
[----:B----4-:R-:W-:-:S05]  /*0370*/  IMAD.IADD R9, R0, 0x1, R9 ;  /* 0x0000000100097824 */ /* 0x010fca00078e0209 */
[----:B------:R-:W-:Y:S04]  /*0380*/  STG.E desc[UR4][R6.64], R9 ;  /* 0x0000000906007986 */ /* 0x000fe8000c101904 */
[----:B------:R-:W4:Y:S04]  /*0390*/  LDG.E R0, desc[UR4][R2.64+0xc8] ;  /* 0x0000c80402007981 */ /* 0x000f28000c1e1900 */
[----:B--2---:R-:W4:Y:S02]  /*03a0*/  LDG.E R13, desc[UR4][R4.64+0xc8] ;  /* 0x0000c804040d7981 */ /* 0x004f24000c1e1900 */
[----:B----4-:R-:W-:-:S05]  /*03b0*/  IADD3 R13, PT, PT, R0, R13, RZ ;  /* 0x0000000d000d7210 */ /* 0x010fca0007ffe0ff */
[----:B------:R-:W-:Y:S04]  /*03c0*/  STG.E desc[UR4][R6.64+0xc8], R13 ;  /* 0x0000c80d06007986 */ /* 0x000fe8000c101904 */
[----:B------:R-:W2:Y:S04]  /*03d0*/  LDG.E R0, desc[UR4][R2.64+0x190] ;  /* 0x0001900402007981 */ /* 0x000ea8000c1e1900 */
[----:B---3--:R-:W2:Y:S02]  /*03e0*/  LDG.E R15, desc[UR4][R4.64+0x190] ;  /* 0x00019004040f7981 */ /* 0x008ea4000c1e1900 */
[----:B--2---:R-:W-:-:S05]  /*03f0*/  IADD3 R15, PT, PT, R0, R15, RZ ;  /* 0x0000000f000f7210 */ /* 0x004fca0007ffe0ff */
[----:B------:R-:W-:Y:S01]  /*0400*/  STG.E desc[UR4][R6.64+0x190], R15 ;  /* 0x0001900f06007986 */ /* 0x000fe2000c101904 */
[----:B------:R-:W-:Y:S05]  /*0410*/  EXIT ;  /* 0x000000000000794d */ /* 0x000fea0003800000 */
.L_x_0:
[----:B------:R-:W-:-:S00]  /*0420*/  BRA `(.L_x_0) ;  /* 0xfffffffc00fc7947 */ /* 0x000fc0000383ffff */
[----:B------:R-:W-:-:S00]  /*0430*/  NOP ;  /* 0x0000000000007918 */ /* 0x000fc00000000000 */
        /* <DEDUP_REMOVED lines=12> */
.L_x_1:


//--------------------- .nv.shared.reserved.0     --------------------------
	.section	.nv.shared.reserved.0,"aw",@nobits
	.weak		__nv_reservedSMEM_offset_0_alias
	.size		__nv_reservedSMEM_offset_0_alias, 0, 64
	.other		__nv_reservedSMEM_offset_0_alias,@"STO_CUDA_RESERVED_SHARED STV_DEFAULT"
__nv_reservedSMEM_offset_0_alias:
	.zero		0
	.zero		64


//--------------------- .nv.constant0._Z6kernelPiS_S_ --------------------------
	.section	.nv.constant0._Z6kernelPiS_S_,"a",@progbits
	.sectionflags	@""
	.align	4
.nv.constant0._Z6kernelPiS_S_:
	.zero		920


//--------------------- SYMBOLS --------------------------

	.type		.nv.reservedSmem.offset0,@object
	.size		.nv.reservedSmem.offset0,0x4
